.version 4.1
.target sm_52
.entry bench(.param .u64 I){
    .reg .b64   ptr;
    .reg .b32   r32o<1>;
    ld.param.u64 ptr, [I];
    cvta.to.global.u64  ptr, ptr;
    ld.const.ca.s32 r32o0, [ptr];
    st.global.b32 [ptr+0], r32o0;
}


// ===== COMPILED SASS (sm_100) =====

	.target	sm_100

	.elftype	@"ET_EXEC"


//--------------------- .note.nv.tkinfo           --------------------------
	.section	.note.nv.tkinfo,"",@"SHT_NOTE"
	.sectionflags	@"SHF_NOTE_NV_TKINFO"
	.tkinfo
        /*0018*/ 	.word	0x00000002
        /*0030*/ 	.string	""
        /*0030*/ 	.string	"ptxas"
        /*0030*/ 	.string	"Cuda compilation tools, release 13.0, V13.0.88"
        /*0030*/ 	.string	"Build cuda_13.0.r13.0/compiler.36424714_0"
        /*0030*/ 	.string	"-arch sm_100 "



//--------------------- .note.nv.cuinfo           --------------------------
	.section	.note.nv.cuinfo,"",@"SHT_NOTE"
	.sectionflags	@"SHF_NOTE_NV_CUINFO"
        /*0018*/ 	.short	0x0002
        /*001a*/ 	.short	0x0034
        /*001c*/ 	.short	0x0082
	.zero		2


//--------------------- .nv.info                  --------------------------
	.section	.nv.info,"",@"SHT_CUDA_INFO"
	.align	4


	//----- nvinfo : EIATTR_REGCOUNT
	.align		4
        /*0000*/ 	.byte	0x04, 0x2f
        /*0002*/ 	.short	(.L_1 - .L_0)
	.align		4
.L_0:
        /*0004*/ 	.word	index@(bench)
        /*0008*/ 	.word	0x00000008


	//----- nvinfo : EIATTR_FRAME_SIZE
	.align		4
.L_1:
        /*000c*/ 	.byte	0x04, 0x11
        /*000e*/ 	.short	(.L_3 - .L_2)
	.align		4
.L_2:
        /*0010*/ 	.word	index@(bench)
        /*0014*/ 	.word	0x00000000


	//----- nvinfo : EIATTR_MIN_STACK_SIZE
	.align		4
.L_3:
        /*0018*/ 	.byte	0x04, 0x12
        /*001a*/ 	.short	(.L_5 - .L_4)
	.align		4
.L_4:
        /*001c*/ 	.word	index@(bench)
        /*0020*/ 	.word	0x00000000
.L_5:


//--------------------- .nv.compat                --------------------------
	.section	.nv.compat,"",@"SHT_CUDA_COMPAT_INFO"
	.align	4
        /*0000*/ 	.byte	0x02, 0x09, 0x00, 0x00, 0x02, 0x02, 0x01, 0x00, 0x02, 0x05, 0x05, 0x00, 0x03, 0x07, 0x01, 0x01
        /*0010*/ 	.byte	0x02, 0x03, 0x00, 0x00, 0x02, 0x06, 0x01, 0x00, 0x04, 0x0b, 0x08, 0x00, 0x09, 0x00, 0x00, 0x00
        /*0020*/ 	.byte	0x00, 0x00, 0x00, 0x00


//--------------------- .nv.info.bench            --------------------------
	.section	.nv.info.bench,"",@"SHT_CUDA_INFO"
	.sectionflags	@""
	.align	4


	//----- nvinfo : EIATTR_CUDA_API_VERSION
	.align		4
        /*0000*/ 	.byte	0x04, 0x37
        /*0002*/ 	.short	(.L_7 - .L_6)
.L_6:
        /*0004*/ 	.word	0x00000082


	//----- nvinfo : EIATTR_KPARAM_INFO
	.align		4
.L_7:
        /*0008*/ 	.byte	0x04, 0x17
        /*000a*/ 	.short	(.L_9 - .L_8)
.L_8:
        /*000c*/ 	.word	0x00000000
        /*0010*/ 	.short	0x0000
        /*0012*/ 	.short	0x0000
        /*0014*/ 	.byte	0x00, 0xf0, 0x21, 0x00


	//----- nvinfo : EIATTR_SPARSE_MMA_MASK
	.align		4
.L_9:
        /*0018*/ 	.byte	0x03, 0x50
        /*001a*/ 	.short	0x0000


	//----- nvinfo : EIATTR_MAXREG_COUNT
	.align		4
        /*001c*/ 	.byte	0x03, 0x1b
        /*001e*/ 	.short	0x00ff


	//----- nvinfo : EIATTR_MERCURY_ISA_VERSION
	.align		4
        /*0020*/ 	.byte	0x03, 0x5f
        /*0022*/ 	.short	0x0101


	//----- nvinfo : EIATTR_VRC_CTA_INIT_COUNT
	.align		4
        /*0024*/ 	.byte	0x02, 0x4a
	.zero		1
	.zero		1


	//----- nvinfo : EIATTR_EXIT_INSTR_OFFSETS
	.align		4
        /*0028*/ 	.byte	0x04, 0x1c
        /*002a*/ 	.short	(.L_11 - .L_10)


	//   ....[0]....
.L_10:
        /*002c*/ 	.word	0x00000060


	//----- nvinfo : EIATTR_CBANK_PARAM_SIZE
	.align		4
.L_11:
        /*0030*/ 	.byte	0x03, 0x19
        /*0032*/ 	.short	0x0008


	//----- nvinfo : EIATTR_PARAM_CBANK
	.align		4
        /*0034*/ 	.byte	0x04, 0x0a
        /*0036*/ 	.short	(.L_13 - .L_12)
	.align		4
.L_12:
        /*0038*/ 	.word	index@(.nv.constant0.bench)
        /*003c*/ 	.short	0x0380
        /*003e*/ 	.short	0x0008


	//----- nvinfo : EIATTR_SW_WAR
	.align		4
.L_13:
        /*0040*/ 	.byte	0x04, 0x36
        /*0042*/ 	.short	(.L_15 - .L_14)
.L_14:
        /*0044*/ 	.word	0x00000008
.L_15:


//--------------------- .nv.callgraph             --------------------------
	.section	.nv.callgraph,"",@"SHT_CUDA_CALLGRAPH"
	.align	4
	.sectionentsize	8
	.align		4
        /*0000*/ 	.word	0x00000000
	.align		4
        /*0004*/ 	.word	0xffffffff
	.align		4
        /*0008*/ 	.word	0x00000000
	.align		4
        /*000c*/ 	.word	0xfffffffe
	.align		4
        /*0010*/ 	.word	0x00000000
	.align		4
        /*0014*/ 	.word	0xfffffffd
	.align		4
        /*0018*/ 	.word	0x00000000
	.align		4
        /*001c*/ 	.word	0xfffffffc


//--------------------- .text.bench               --------------------------
	.section	.text.bench,"ax",@progbits
	.align	128
.text.bench:
        .type           bench,@function
        .size           bench,(.L_x_1 - bench)
        .other          bench,@"STO_CUDA_ENTRY STV_DEFAULT"
bench:
[----:B------:R-:W-:Y:S08]  /*0000*/  LDC R1, c[0x0][0x37c] ;  /* 0x0000df00ff017b82 */ /* 0x000ff00000000800 */
[----:B------:R-:W0:Y:S01]  /*0010*/  LDC R5, c[0x0][0x380] ;  /* 0x0000e000ff057b82 */ /* 0x000e220000000800 */
[----:B------:R-:W1:Y:S07]  /*0020*/  LDCU.64 UR4, c[0x0][0x358] ;  /* 0x00006b00ff0477ac */ /* 0x000e6e0008000a00 */
[----:B------:R-:W1:Y:S08]  /*0030*/  LDC.64 R2, c[0x0][0x380] ;  /* 0x0000e000ff027b82 */ /* 0x000e700000000a00 */
[----:B0-----:R-:W1:Y:S02]  /*0040*/  LDC R5, c[0x3][R5] ;  /* 0x00c0000005057b82 */ /* 0x001e640000000800 */
[----:B-1----:R-:W-:Y:S01]  /*0050*/  STG.E desc[UR4][R2.64], R5 ;  /* 0x0000000502007986 */ /* 0x002fe2000c101904 */
[----:B------:R-:W-:Y:S05]  /*0060*/  EXIT ;  /* 0x000000000000794d */ /* 0x000fea0003800000 */
.L_x_0:
[----:B------:R-:W-:-:S00]  /*0070*/  BRA `(.L_x_0) ;  /* 0xfffffffc00fc7947 */ /* 0x000fc0000383ffff */
[----:B------:R-:W-:-:S00]  /*0080*/  NOP ;  /* 0x0000000000007918 */ /* 0x000fc00000000000 */
[----:B------:R-:W-:-:S00]  /*0090*/  NOP ;  /* 0x0000000000007918 */ /* 0x000fc00000000000 */
[----:B------:R-:W-:-:S00]  /*00a0*/  NOP ;  /* 0x0000000000007918 */ /* 0x000fc00000000000 */
[----:B------:R-:W-:-:S00]  /*00b0*/  NOP ;  /* 0x0000000000007918 */ /* 0x000fc00000000000 */
[----:B------:R-:W-:-:S00]  /*00c0*/  NOP ;  /* 0x0000000000007918 */ /* 0x000fc00000000000 */
[----:B------:R-:W-:-:S00]  /*00d0*/  NOP ;  /* 0x0000000000007918 */ /* 0x000fc00000000000 */
[----:B------:R-:W-:-:S00]  /*00e0*/  NOP ;  /* 0x0000000000007918 */ /* 0x000fc00000000000 */
[----:B------:R-:W-:-:S00]  /*00f0*/  NOP ;  /* 0x0000000000007918 */ /* 0x000fc00000000000 */
.L_x_1:


//--------------------- .nv.shared.reserved.0     --------------------------
	.section	.nv.shared.reserved.0,"aw",@nobits
	.weak		__nv_reservedSMEM_offset_0_alias
	.size		__nv_reservedSMEM_offset_0_alias, 0, 64
	.other		__nv_reservedSMEM_offset_0_alias,@"STO_CUDA_RESERVED_SHARED STV_DEFAULT"
__nv_reservedSMEM_offset_0_alias:
	.zero		0
	.zero		64


//--------------------- .nv.constant0.bench       --------------------------
	.section	.nv.constant0.bench,"a",@progbits
	.sectionflags	@""
	.align	4
.nv.constant0.bench:
	.zero		904


//--------------------- SYMBOLS --------------------------

	.type		.nv.reservedSmem.offset0,@object
	.size		.nv.reservedSmem.offset0,0x4
